//
// Generated by NVIDIA NVVM Compiler
//
// Compiler Build ID: CL-36424714
// Cuda compilation tools, release 13.0, V13.0.88
// Based on NVVM 20.0.0
//

.version 9.0
.target sm_100
.address_size 64

	// .globl	_Z11modifyArrayPi

.visible .entry _Z11modifyArrayPi(
	.param .u64 .ptr .align 1 _Z11modifyArrayPi_param_0
)
{
	.reg .b32 	%r<4>;
	.reg .b64 	%rd<5>;

	ld.param.u64 	%rd1, [_Z11modifyArrayPi_param_0];
	cvta.to.global.u64 	%rd2, %rd1;
	mov.u32 	%r1, %tid.x;
	mul.wide.u32 	%rd3, %r1, 4;
	add.s64 	%rd4, %rd2, %rd3;
	ld.global.u32 	%r2, [%rd4];
	add.s32 	%r3, %r2, 100;
	st.global.u32 	[%rd4], %r3;
	ret;

}


// ===== COMPILED SASS (sm_100) =====

	.target	sm_100

	.elftype	@"ET_EXEC"


//--------------------- .note.nv.tkinfo           --------------------------
	.section	.note.nv.tkinfo,"",@"SHT_NOTE"
	.sectionflags	@"SHF_NOTE_NV_TKINFO"
	.tkinfo
        /*0018*/ 	.word	0x00000002
        /*0030*/ 	.string	""
        /*0030*/ 	.string	"ptxas"
        /*0030*/ 	.string	"Cuda compilation tools, release 13.0, V13.0.88"
        /*0030*/ 	.string	"Build cuda_13.0.r13.0/compiler.36424714_0"
        /*0030*/ 	.string	"-arch sm_100 -m 64 "



//--------------------- .note.nv.cuinfo           --------------------------
	.section	.note.nv.cuinfo,"",@"SHT_NOTE"
	.sectionflags	@"SHF_NOTE_NV_CUINFO"
        /*0018*/ 	.short	0x0002
        /*001a*/ 	.short	0x0064
        /*001c*/ 	.short	0x0082
	.zero		2


//--------------------- .nv.info                  --------------------------
	.section	.nv.info,"",@"SHT_CUDA_INFO"
	.align	4


	//----- nvinfo : EIATTR_REGCOUNT
	.align		4
        /*0000*/ 	.byte	0x04, 0x2f
        /*0002*/ 	.short	(.L_1 - .L_0)
	.align		4
.L_0:
        /*0004*/ 	.word	index@(_Z11modifyArrayPi)
        /*0008*/ 	.word	0x00000008


	//----- nvinfo : EIATTR_FRAME_SIZE
	.align		4
.L_1:
        /*000c*/ 	.byte	0x04, 0x11
        /*000e*/ 	.short	(.L_3 - .L_2)
	.align		4
.L_2:
        /*0010*/ 	.word	index@(_Z11modifyArrayPi)
        /*0014*/ 	.word	0x00000000


	//----- nvinfo : EIATTR_MIN_STACK_SIZE
	.align		4
.L_3:
        /*0018*/ 	.byte	0x04, 0x12
        /*001a*/ 	.short	(.L_5 - .L_4)
	.align		4
.L_4:
        /*001c*/ 	.word	index@(_Z11modifyArrayPi)
        /*0020*/ 	.word	0x00000000
.L_5:


//--------------------- .nv.compat                --------------------------
	.section	.nv.compat,"",@"SHT_CUDA_COMPAT_INFO"
	.align	4
        /*0000*/ 	.byte	0x02, 0x09, 0x00, 0x00, 0x02, 0x02, 0x01, 0x00, 0x02, 0x05, 0x05, 0x00, 0x03, 0x07, 0x01, 0x01
        /*0010*/ 	.byte	0x02, 0x03, 0x00, 0x00, 0x02, 0x06, 0x01, 0x00, 0x04, 0x0b, 0x08, 0x00, 0x09, 0x00, 0x00, 0x00
        /*0020*/ 	.byte	0x00, 0x00, 0x00, 0x00


//--------------------- .nv.info._Z11modifyArrayPi --------------------------
	.section	.nv.info._Z11modifyArrayPi,"",@"SHT_CUDA_INFO"
	.sectionflags	@""
	.align	4


	//----- nvinfo : EIATTR_CUDA_API_VERSION
	.align		4
        /*0000*/ 	.byte	0x04, 0x37
        /*0002*/ 	.short	(.L_7 - .L_6)
.L_6:
        /*0004*/ 	.word	0x00000082


	//----- nvinfo : EIATTR_KPARAM_INFO
	.align		4
.L_7:
        /*0008*/ 	.byte	0x04, 0x17
        /*000a*/ 	.short	(.L_9 - .L_8)
.L_8:
        /*000c*/ 	.word	0x00000000
        /*0010*/ 	.short	0x0000
        /*0012*/ 	.short	0x0000
        /*0014*/ 	.byte	0x00, 0xf5, 0x21, 0x00


	//----- nvinfo : EIATTR_SPARSE_MMA_MASK
	.align		4
.L_9:
        /*0018*/ 	.byte	0x03, 0x50
        /*001a*/ 	.short	0x0000


	//----- nvinfo : EIATTR_MAXREG_COUNT
	.align		4
        /*001c*/ 	.byte	0x03, 0x1b
        /*001e*/ 	.short	0x00ff


	//----- nvinfo : EIATTR_MERCURY_ISA_VERSION
	.align		4
        /*0020*/ 	.byte	0x03, 0x5f
        /*0022*/ 	.short	0x0101


	//----- nvinfo : EIATTR_VRC_CTA_INIT_COUNT
	.align		4
        /*0024*/ 	.byte	0x02, 0x4a
	.zero		1
	.zero		1


	//----- nvinfo : EIATTR_EXIT_INSTR_OFFSETS
	.align		4
        /*0028*/ 	.byte	0x04, 0x1c
        /*002a*/ 	.short	(.L_11 - .L_10)


	//   ....[0]....
.L_10:
        /*002c*/ 	.word	0x00000080


	//----- nvinfo : EIATTR_CBANK_PARAM_SIZE
	.align		4
.L_11:
        /*0030*/ 	.byte	0x03, 0x19
        /*0032*/ 	.short	0x0008


	//----- nvinfo : EIATTR_PARAM_CBANK
	.align		4
        /*0034*/ 	.byte	0x04, 0x0a
        /*0036*/ 	.short	(.L_13 - .L_12)
	.align		4
.L_12:
        /*0038*/ 	.word	index@(.nv.constant0._Z11modifyArrayPi)
        /*003c*/ 	.short	0x0380
        /*003e*/ 	.short	0x0008


	//----- nvinfo : EIATTR_SW_WAR
	.align		4
.L_13:
        /*0040*/ 	.byte	0x04, 0x36
        /*0042*/ 	.short	(.L_15 - .L_14)
.L_14:
        /*0044*/ 	.word	0x00000008
.L_15:


//--------------------- .nv.callgraph             --------------------------
	.section	.nv.callgraph,"",@"SHT_CUDA_CALLGRAPH"
	.align	4
	.sectionentsize	8
	.align		4
        /*0000*/ 	.word	0x00000000
	.align		4
        /*0004*/ 	.word	0xffffffff
	.align		4
        /*0008*/ 	.word	0x00000000
	.align		4
        /*000c*/ 	.word	0xfffffffe
	.align		4
        /*0010*/ 	.word	0x00000000
	.align		4
        /*0014*/ 	.word	0xfffffffd
	.align		4
        /*0018*/ 	.word	0x00000000
	.align		4
        /*001c*/ 	.word	0xfffffffc


//--------------------- .text._Z11modifyArrayPi   --------------------------
	.section	.text._Z11modifyArrayPi,"ax",@progbits
	.align	128
        .global         _Z11modifyArrayPi
        .type           _Z11modifyArrayPi,@function
        .size           _Z11modifyArrayPi,(.L_x_1 - _Z11modifyArrayPi)
        .other          _Z11modifyArrayPi,@"STO_CUDA_ENTRY STV_DEFAULT"
_Z11modifyArrayPi:
.text._Z11modifyArrayPi:
[----:B------:R-:W-:Y:S01]  /*0000*/  LDC R1, c[0x0][0x37c] ;  /* 0x0000df00ff017b82 */ /* 0x000fe20000000800 */
[----:B------:R-:W0:Y:S07]  /*0010*/  S2R R5, SR_TID.X ;  /* 0x0000000000057919 */ /* 0x000e2e0000002100 */
[----:B------:R-:W0:Y:S01]  /*0020*/  LDC.64 R2, c[0x0][0x380] ;  /* 0x0000e000ff027b82 */ /* 0x000e220000000a00 */
[----:B------:R-:W1:Y:S01]  /*0030*/  LDCU.64 UR4, c[0x0][0x358] ;  /* 0x00006b00ff0477ac */ /* 0x000e620008000a00 */
[----:B0-----:R-:W-:-:S05]  /*0040*/  IMAD.WIDE.U32 R2, R5, 0x4, R2 ;  /* 0x0000000405027825 */ /* 0x001fca00078e0002 */
[----:B-1----:R-:W2:Y:S02]  /*0050*/  LDG.E R0, desc[UR4][R2.64] ;  /* 0x0000000402007981 */ /* 0x002ea4000c1e1900 */
[----:B--2---:R-:W-:-:S05]  /*0060*/  IADD3 R5, PT, PT, R0, 0x64, RZ ;  /* 0x0000006400057810 */ /* 0x004fca0007ffe0ff */
[----:B------:R-:W-:Y:S01]  /*0070*/  STG.E desc[UR4][R2.64], R5 ;  /* 0x0000000502007986 */ /* 0x000fe2000c101904 */
[----:B------:R-:W-:Y:S05]  /*0080*/  EXIT ;  /* 0x000000000000794d */ /* 0x000fea0003800000 */
.L_x_0:
[----:B------:R-:W-:-:S00]  /*0090*/  BRA `(.L_x_0) ;  /* 0xfffffffc00fc7947 */ /* 0x000fc0000383ffff */
[----:B------:R-:W-:-:S00]  /*00a0*/  NOP ;  /* 0x0000000000007918 */ /* 0x000fc00000000000 */
        /* <DEDUP_REMOVED lines=13> */
.L_x_1:


//--------------------- .nv.shared.reserved.0     --------------------------
	.section	.nv.shared.reserved.0,"aw",@nobits
	.weak		__nv_reservedSMEM_offset_0_alias
	.size		__nv_reservedSMEM_offset_0_alias, 0, 64
	.other		__nv_reservedSMEM_offset_0_alias,@"STO_CUDA_RESERVED_SHARED STV_DEFAULT"
__nv_reservedSMEM_offset_0_alias:
	.zero		0
	.zero		64


//--------------------- .nv.constant0._Z11modifyArrayPi --------------------------
	.section	.nv.constant0._Z11modifyArrayPi,"a",@progbits
	.sectionflags	@""
	.align	4
.nv.constant0._Z11modifyArrayPi:
	.zero		904


//--------------------- SYMBOLS --------------------------

	.type		.nv.reservedSmem.offset0,@object
	.size		.nv.reservedSmem.offset0,0x4
